//
// Generated by NVIDIA NVVM Compiler
//
// Compiler Build ID: CL-36424714
// Cuda compilation tools, release 13.0, V13.0.88
// Based on NVVM 20.0.0
//

.version 9.0
.target sm_100
.address_size 64

	// .globl	transpose2d

.visible .entry transpose2d(
	.param .u64 .ptr .align 1 transpose2d_param_0,
	.param .u64 .ptr .align 1 transpose2d_param_1,
	.param .u32 transpose2d_param_2,
	.param .u32 transpose2d_param_3
)
{
	.reg .pred 	%p<4>;
	.reg .b32 	%r<15>;
	.reg .b32 	%f<2>;
	.reg .b64 	%rd<9>;

	ld.param.u64 	%rd1, [transpose2d_param_0];
	ld.param.u64 	%rd2, [transpose2d_param_1];
	ld.param.u32 	%r5, [transpose2d_param_2];
	ld.param.u32 	%r4, [transpose2d_param_3];
	mov.u32 	%r6, %ctaid.x;
	mov.u32 	%r7, %ntid.x;
	mov.u32 	%r8, %tid.x;
	mad.lo.s32 	%r1, %r6, %r7, %r8;
	mov.u32 	%r9, %ctaid.y;
	mov.u32 	%r10, %ntid.y;
	mov.u32 	%r11, %tid.y;
	mad.lo.s32 	%r12, %r9, %r10, %r11;
	setp.ge.s32 	%p1, %r1, %r4;
	setp.ge.s32 	%p2, %r12, %r5;
	or.pred  	%p3, %p1, %p2;
	@%p3 bra 	$L__BB0_2;
	cvta.to.global.u64 	%rd3, %rd1;
	cvta.to.global.u64 	%rd4, %rd2;
	mad.lo.s32 	%r13, %r4, %r12, %r1;
	mul.wide.s32 	%rd5, %r13, 4;
	add.s64 	%rd6, %rd3, %rd5;
	ld.global.f32 	%f1, [%rd6];
	mad.lo.s32 	%r14, %r5, %r1, %r12;
	mul.wide.s32 	%rd7, %r14, 4;
	add.s64 	%rd8, %rd4, %rd7;
	st.global.f32 	[%rd8], %f1;
$L__BB0_2:
	ret;

}


// ===== COMPILED SASS (sm_100) =====

	.target	sm_100

	.elftype	@"ET_EXEC"


//--------------------- .note.nv.tkinfo           --------------------------
	.section	.note.nv.tkinfo,"",@"SHT_NOTE"
	.sectionflags	@"SHF_NOTE_NV_TKINFO"
	.tkinfo
        /*0018*/ 	.word	0x00000002
        /*0030*/ 	.string	""
        /*0030*/ 	.string	"ptxas"
        /*0030*/ 	.string	"Cuda compilation tools, release 13.0, V13.0.88"
        /*0030*/ 	.string	"Build cuda_13.0.r13.0/compiler.36424714_0"
        /*0030*/ 	.string	"-arch sm_100 -m 64 "



//--------------------- .note.nv.cuinfo           --------------------------
	.section	.note.nv.cuinfo,"",@"SHT_NOTE"
	.sectionflags	@"SHF_NOTE_NV_CUINFO"
        /*0018*/ 	.short	0x0002
        /*001a*/ 	.short	0x0064
        /*001c*/ 	.short	0x0082
	.zero		2


//--------------------- .nv.info                  --------------------------
	.section	.nv.info,"",@"SHT_CUDA_INFO"
	.align	4


	//----- nvinfo : EIATTR_REGCOUNT
	.align		4
        /*0000*/ 	.byte	0x04, 0x2f
        /*0002*/ 	.short	(.L_1 - .L_0)
	.align		4
.L_0:
        /*0004*/ 	.word	index@(transpose2d)
        /*0008*/ 	.word	0x0000000a


	//----- nvinfo : EIATTR_FRAME_SIZE
	.align		4
.L_1:
        /*000c*/ 	.byte	0x04, 0x11
        /*000e*/ 	.short	(.L_3 - .L_2)
	.align		4
.L_2:
        /*0010*/ 	.word	index@(transpose2d)
        /*0014*/ 	.word	0x00000000


	//----- nvinfo : EIATTR_MIN_STACK_SIZE
	.align		4
.L_3:
        /*0018*/ 	.byte	0x04, 0x12
        /*001a*/ 	.short	(.L_5 - .L_4)
	.align		4
.L_4:
        /*001c*/ 	.word	index@(transpose2d)
        /*0020*/ 	.word	0x00000000
.L_5:


//--------------------- .nv.compat                --------------------------
	.section	.nv.compat,"",@"SHT_CUDA_COMPAT_INFO"
	.align	4
        /*0000*/ 	.byte	0x02, 0x09, 0x00, 0x00, 0x02, 0x02, 0x01, 0x00, 0x02, 0x05, 0x05, 0x00, 0x03, 0x07, 0x01, 0x01
        /*0010*/ 	.byte	0x02, 0x03, 0x00, 0x00, 0x02, 0x06, 0x01, 0x00, 0x04, 0x0b, 0x08, 0x00, 0x09, 0x00, 0x00, 0x00
        /*0020*/ 	.byte	0x00, 0x00, 0x00, 0x00


//--------------------- .nv.info.transpose2d      --------------------------
	.section	.nv.info.transpose2d,"",@"SHT_CUDA_INFO"
	.sectionflags	@""
	.align	4


	//----- nvinfo : EIATTR_CUDA_API_VERSION
	.align		4
        /*0000*/ 	.byte	0x04, 0x37
        /*0002*/ 	.short	(.L_7 - .L_6)
.L_6:
        /*0004*/ 	.word	0x00000082


	//----- nvinfo : EIATTR_KPARAM_INFO
	.align		4
.L_7:
        /*0008*/ 	.byte	0x04, 0x17
        /*000a*/ 	.short	(.L_9 - .L_8)
.L_8:
        /*000c*/ 	.word	0x00000000
        /*0010*/ 	.short	0x0003
        /*0012*/ 	.short	0x0014
        /*0014*/ 	.byte	0x00, 0xf0, 0x11, 0x00


	//----- nvinfo : EIATTR_KPARAM_INFO
	.align		4
.L_9:
        /*0018*/ 	.byte	0x04, 0x17
        /*001a*/ 	.short	(.L_11 - .L_10)
.L_10:
        /*001c*/ 	.word	0x00000000
        /*0020*/ 	.short	0x0002
        /*0022*/ 	.short	0x0010
        /*0024*/ 	.byte	0x00, 0xf0, 0x11, 0x00


	//----- nvinfo : EIATTR_KPARAM_INFO
	.align		4
.L_11:
        /*0028*/ 	.byte	0x04, 0x17
        /*002a*/ 	.short	(.L_13 - .L_12)
.L_12:
        /*002c*/ 	.word	0x00000000
        /*0030*/ 	.short	0x0001
        /*0032*/ 	.short	0x0008
        /*0034*/ 	.byte	0x00, 0xf5, 0x21, 0x00


	//----- nvinfo : EIATTR_KPARAM_INFO
	.align		4
.L_13:
        /*0038*/ 	.byte	0x04, 0x17
        /*003a*/ 	.short	(.L_15 - .L_14)
.L_14:
        /*003c*/ 	.word	0x00000000
        /*0040*/ 	.short	0x0000
        /*0042*/ 	.short	0x0000
        /*0044*/ 	.byte	0x00, 0xf5, 0x21, 0x00


	//----- nvinfo : EIATTR_SPARSE_MMA_MASK
	.align		4
.L_15:
        /*0048*/ 	.byte	0x03, 0x50
        /*004a*/ 	.short	0x0000


	//----- nvinfo : EIATTR_MAXREG_COUNT
	.align		4
        /*004c*/ 	.byte	0x03, 0x1b
        /*004e*/ 	.short	0x00ff


	//----- nvinfo : EIATTR_MERCURY_ISA_VERSION
	.align		4
        /*0050*/ 	.byte	0x03, 0x5f
        /*0052*/ 	.short	0x0101


	//----- nvinfo : EIATTR_VRC_CTA_INIT_COUNT
	.align		4
        /*0054*/ 	.byte	0x02, 0x4a
	.zero		1
	.zero		1


	//----- nvinfo : EIATTR_EXIT_INSTR_OFFSETS
	.align		4
        /*0058*/ 	.byte	0x04, 0x1c
        /*005a*/ 	.short	(.L_17 - .L_16)


	//   ....[0]....
.L_16:
        /*005c*/ 	.word	0x000000c0


	//   ....[1]....
        /*0060*/ 	.word	0x00000160


	//----- nvinfo : EIATTR_CBANK_PARAM_SIZE
	.align		4
.L_17:
        /*0064*/ 	.byte	0x03, 0x19
        /*0066*/ 	.short	0x0018


	//----- nvinfo : EIATTR_PARAM_CBANK
	.align		4
        /*0068*/ 	.byte	0x04, 0x0a
        /*006a*/ 	.short	(.L_19 - .L_18)
	.align		4
.L_18:
        /*006c*/ 	.word	index@(.nv.constant0.transpose2d)
        /*0070*/ 	.short	0x0380
        /*0072*/ 	.short	0x0018


	//----- nvinfo : EIATTR_SW_WAR
	.align		4
.L_19:
        /*0074*/ 	.byte	0x04, 0x36
        /*0076*/ 	.short	(.L_21 - .L_20)
.L_20:
        /*0078*/ 	.word	0x00000008
.L_21:


//--------------------- .nv.callgraph             --------------------------
	.section	.nv.callgraph,"",@"SHT_CUDA_CALLGRAPH"
	.align	4
	.sectionentsize	8
	.align		4
        /*0000*/ 	.word	0x00000000
	.align		4
        /*0004*/ 	.word	0xffffffff
	.align		4
        /*0008*/ 	.word	0x00000000
	.align		4
        /*000c*/ 	.word	0xfffffffe
	.align		4
        /*0010*/ 	.word	0x00000000
	.align		4
        /*0014*/ 	.word	0xfffffffd
	.align		4
        /*0018*/ 	.word	0x00000000
	.align		4
        /*001c*/ 	.word	0xfffffffc


//--------------------- .text.transpose2d         --------------------------
	.section	.text.transpose2d,"ax",@progbits
	.align	128
        .global         transpose2d
        .type           transpose2d,@function
        .size           transpose2d,(.L_x_1 - transpose2d)
        .other          transpose2d,@"STO_CUDA_ENTRY STV_DEFAULT"
transpose2d:
.text.transpose2d:
[----:B------:R-:W-:Y:S01]  /*0000*/  LDC R1, c[0x0][0x37c] ;  /* 0x0000df00ff017b82 */ /* 0x000fe20000000800 */
[----:B------:R-:W0:Y:S07]  /*0010*/  S2R R2, SR_TID.Y ;  /* 0x0000000000027919 */ /* 0x000e2e0000002200 */
[----:B------:R-:W1:Y:S01]  /*0020*/  LDC R0, c[0x0][0x360] ;  /* 0x0000d800ff007b82 */ /* 0x000e620000000800 */
[----:B------:R-:W2:Y:S01]  /*0030*/  LDCU.64 UR6, c[0x0][0x390] ;  /* 0x00007200ff0677ac */ /* 0x000ea20008000a00 */
[----:B------:R-:W1:Y:S06]  /*0040*/  S2R R3, SR_TID.X ;  /* 0x0000000000037919 */ /* 0x000e6c0000002100 */
[----:B------:R-:W0:Y:S08]  /*0050*/  S2UR UR5, SR_CTAID.Y ;  /* 0x00000000000579c3 */ /* 0x000e300000002600 */
[----:B------:R-:W0:Y:S08]  /*0060*/  LDC R7, c[0x0][0x364] ;  /* 0x0000d900ff077b82 */ /* 0x000e300000000800 */
[----:B------:R-:W1:Y:S01]  /*0070*/  S2UR UR4, SR_CTAID.X ;  /* 0x00000000000479c3 */ /* 0x000e620000002500 */
[----:B0-----:R-:W-:-:S05]  /*0080*/  IMAD R7, R7, UR5, R2 ;  /* 0x0000000507077c24 */ /* 0x001fca000f8e0202 */
[----:B--2---:R-:W-:Y:S01]  /*0090*/  ISETP.GE.AND P0, PT, R7, UR6, PT ;  /* 0x0000000607007c0c */ /* 0x004fe2000bf06270 */
[----:B-1----:R-:W-:-:S05]  /*00a0*/  IMAD R0, R0, UR4, R3 ;  /* 0x0000000400007c24 */ /* 0x002fca000f8e0203 */
[----:B------:R-:W-:-:S13]  /*00b0*/  ISETP.GE.OR P0, PT, R0, UR7, P0 ;  /* 0x0000000700007c0c */ /* 0x000fda0008706670 */
[----:B------:R-:W-:Y:S05]  /*00c0*/  @P0 EXIT ;  /* 0x000000000000094d */ /* 0x000fea0003800000 */
[----:B------:R-:W0:Y:S01]  /*00d0*/  LDC.64 R2, c[0x0][0x380] ;  /* 0x0000e000ff027b82 */ /* 0x000e220000000a00 */
[----:B------:R-:W1:Y:S01]  /*00e0*/  LDCU.64 UR4, c[0x0][0x358] ;  /* 0x00006b00ff0477ac */ /* 0x000e620008000a00 */
[----:B------:R-:W-:-:S04]  /*00f0*/  IMAD R5, R7, UR7, R0 ;  /* 0x0000000707057c24 */ /* 0x000fc8000f8e0200 */
[----:B0-----:R-:W-:Y:S02]  /*0100*/  IMAD.WIDE R2, R5, 0x4, R2 ;  /* 0x0000000405027825 */ /* 0x001fe400078e0202 */
[----:B------:R-:W0:Y:S04]  /*0110*/  LDC.64 R4, c[0x0][0x388] ;  /* 0x0000e200ff047b82 */ /* 0x000e280000000a00 */
[----:B-1----:R-:W2:Y:S01]  /*0120*/  LDG.E R3, desc[UR4][R2.64] ;  /* 0x0000000402037981 */ /* 0x002ea2000c1e1900 */
[----:B------:R-:W-:-:S04]  /*0130*/  IMAD R7, R0, UR6, R7 ;  /* 0x0000000600077c24 */ /* 0x000fc8000f8e0207 */
[----:B0-----:R-:W-:-:S05]  /*0140*/  IMAD.WIDE R4, R7, 0x4, R4 ;  /* 0x0000000407047825 */ /* 0x001fca00078e0204 */
[----:B--2---:R-:W-:Y:S01]  /*0150*/  STG.E desc[UR4][R4.64], R3 ;  /* 0x0000000304007986 */ /* 0x004fe2000c101904 */
[----:B------:R-:W-:Y:S05]  /*0160*/  EXIT ;  /* 0x000000000000794d */ /* 0x000fea0003800000 */
.L_x_0:
[----:B------:R-:W-:-:S00]  /*0170*/  BRA `(.L_x_0) ;  /* 0xfffffffc00fc7947 */ /* 0x000fc0000383ffff */
[----:B------:R-:W-:-:S00]  /*0180*/  NOP ;  /* 0x0000000000007918 */ /* 0x000fc00000000000 */
[----:B------:R-:W-:-:S00]  /*0190*/  NOP ;  /* 0x0000000000007918 */ /* 0x000fc00000000000 */
[----:B------:R-:W-:-:S00]  /*01a0*/  NOP ;  /* 0x0000000000007918 */ /* 0x000fc00000000000 */
[----:B------:R-:W-:-:S00]  /*01b0*/  NOP ;  /* 0x0000000000007918 */ /* 0x000fc00000000000 */
[----:B------:R-:W-:-:S00]  /*01c0*/  NOP ;  /* 0x0000000000007918 */ /* 0x000fc00000000000 */
[----:B------:R-:W-:-:S00]  /*01d0*/  NOP ;  /* 0x0000000000007918 */ /* 0x000fc00000000000 */
[----:B------:R-:W-:-:S00]  /*01e0*/  NOP ;  /* 0x0000000000007918 */ /* 0x000fc00000000000 */
[----:B------:R-:W-:-:S00]  /*01f0*/  NOP ;  /* 0x0000000000007918 */ /* 0x000fc00000000000 */
.L_x_1:


//--------------------- .nv.shared.reserved.0     --------------------------
	.section	.nv.shared.reserved.0,"aw",@nobits
	.weak		__nv_reservedSMEM_offset_0_alias
	.size		__nv_reservedSMEM_offset_0_alias, 0, 64
	.other		__nv_reservedSMEM_offset_0_alias,@"STO_CUDA_RESERVED_SHARED STV_DEFAULT"
__nv_reservedSMEM_offset_0_alias:
	.zero		0
	.zero		64


//--------------------- .nv.constant0.transpose2d --------------------------
	.section	.nv.constant0.transpose2d,"a",@progbits
	.sectionflags	@""
	.align	4
.nv.constant0.transpose2d:
	.zero		920


//--------------------- SYMBOLS --------------------------

	.type		.nv.reservedSmem.offset0,@object
	.size		.nv.reservedSmem.offset0,0x4
